//
// Generated by NVIDIA NVVM Compiler
//
// Compiler Build ID: CL-36424714
// Cuda compilation tools, release 13.0, V13.0.88
// Based on NVVM 20.0.0
//

.version 9.0
.target sm_100
.address_size 64

	// .globl	_Z12calculate_piPfidd

.visible .entry _Z12calculate_piPfidd(
	.param .u64 .ptr .align 1 _Z12calculate_piPfidd_param_0,
	.param .u32 _Z12calculate_piPfidd_param_1,
	.param .f64 _Z12calculate_piPfidd_param_2,
	.param .f64 _Z12calculate_piPfidd_param_3
)
{
	.reg .pred 	%p<6>;
	.reg .b32 	%r<26>;
	.reg .b32 	%f<32>;
	.reg .b64 	%rd<5>;
	.reg .b64 	%fd<49>;

	ld.param.u64 	%rd1, [_Z12calculate_piPfidd_param_0];
	ld.param.f64 	%fd2, [_Z12calculate_piPfidd_param_2];
	ld.param.f64 	%fd1, [_Z12calculate_piPfidd_param_3];
	mov.u32 	%r14, %ctaid.x;
	mov.u32 	%r15, %ntid.x;
	mov.u32 	%r16, %tid.x;
	mad.lo.s32 	%r1, %r14, %r15, %r16;
	cvt.rn.f64.s32 	%fd3, %r1;
	fma.rn.f64 	%fd4, %fd2, %fd3, 0d3FF0000000000000;
	cvt.rzi.s32.f64 	%r2, %fd4;
	cvt.rn.f64.s32 	%fd5, %r2;
	add.f64 	%fd6, %fd2, %fd5;
	cvt.rzi.s32.f64 	%r3, %fd6;
	setp.lt.s32 	%p1, %r3, %r2;
	mov.f32 	%f31, 0f00000000;
	@%p1 bra 	$L__BB0_6;
	add.s32 	%r4, %r3, 1;
	sub.s32 	%r17, %r4, %r2;
	and.b32  	%r5, %r17, 3;
	setp.eq.s32 	%p2, %r5, 0;
	mov.f32 	%f31, 0f00000000;
	mov.u32 	%r24, %r2;
	@%p2 bra 	$L__BB0_4;
	neg.s32 	%r22, %r5;
	mov.f32 	%f31, 0f00000000;
	mov.u32 	%r24, %r2;
$L__BB0_3:
	.pragma "nounroll";
	cvt.rn.f64.s32 	%fd7, %r24;
	add.f64 	%fd8, %fd7, 0dBFE0000000000000;
	mul.f64 	%fd9, %fd1, %fd8;
	cvt.rn.f32.f64 	%f12, %fd9;
	mul.f32 	%f13, %f12, %f12;
	cvt.f64.f32 	%fd10, %f13;
	add.f64 	%fd11, %fd10, 0d3FF0000000000000;
	mov.f64 	%fd12, 0d4010000000000000;
	div.rn.f64 	%fd13, %fd12, %fd11;
	cvt.f64.f32 	%fd14, %f31;
	add.f64 	%fd15, %fd13, %fd14;
	cvt.rn.f32.f64 	%f31, %fd15;
	add.s32 	%r24, %r24, 1;
	add.s32 	%r22, %r22, 1;
	setp.ne.s32 	%p3, %r22, 0;
	@%p3 bra 	$L__BB0_3;
$L__BB0_4:
	sub.s32 	%r18, %r3, %r2;
	setp.lt.u32 	%p4, %r18, 3;
	@%p4 bra 	$L__BB0_6;
$L__BB0_5:
	cvt.rn.f64.s32 	%fd16, %r24;
	add.f64 	%fd17, %fd16, 0dBFE0000000000000;
	mul.f64 	%fd18, %fd1, %fd17;
	cvt.rn.f32.f64 	%f14, %fd18;
	mul.f32 	%f15, %f14, %f14;
	cvt.f64.f32 	%fd19, %f15;
	add.f64 	%fd20, %fd19, 0d3FF0000000000000;
	mov.f64 	%fd21, 0d4010000000000000;
	div.rn.f64 	%fd22, %fd21, %fd20;
	cvt.f64.f32 	%fd23, %f31;
	add.f64 	%fd24, %fd22, %fd23;
	cvt.rn.f32.f64 	%f16, %fd24;
	add.s32 	%r19, %r24, 1;
	cvt.rn.f64.s32 	%fd25, %r19;
	add.f64 	%fd26, %fd25, 0dBFE0000000000000;
	mul.f64 	%fd27, %fd1, %fd26;
	cvt.rn.f32.f64 	%f17, %fd27;
	mul.f32 	%f18, %f17, %f17;
	cvt.f64.f32 	%fd28, %f18;
	add.f64 	%fd29, %fd28, 0d3FF0000000000000;
	div.rn.f64 	%fd30, %fd21, %fd29;
	cvt.f64.f32 	%fd31, %f16;
	add.f64 	%fd32, %fd30, %fd31;
	cvt.rn.f32.f64 	%f19, %fd32;
	add.s32 	%r20, %r24, 2;
	cvt.rn.f64.s32 	%fd33, %r20;
	add.f64 	%fd34, %fd33, 0dBFE0000000000000;
	mul.f64 	%fd35, %fd1, %fd34;
	cvt.rn.f32.f64 	%f20, %fd35;
	mul.f32 	%f21, %f20, %f20;
	cvt.f64.f32 	%fd36, %f21;
	add.f64 	%fd37, %fd36, 0d3FF0000000000000;
	div.rn.f64 	%fd38, %fd21, %fd37;
	cvt.f64.f32 	%fd39, %f19;
	add.f64 	%fd40, %fd38, %fd39;
	cvt.rn.f32.f64 	%f22, %fd40;
	add.s32 	%r21, %r24, 3;
	cvt.rn.f64.s32 	%fd41, %r21;
	add.f64 	%fd42, %fd41, 0dBFE0000000000000;
	mul.f64 	%fd43, %fd1, %fd42;
	cvt.rn.f32.f64 	%f23, %fd43;
	mul.f32 	%f24, %f23, %f23;
	cvt.f64.f32 	%fd44, %f24;
	add.f64 	%fd45, %fd44, 0d3FF0000000000000;
	div.rn.f64 	%fd46, %fd21, %fd45;
	cvt.f64.f32 	%fd47, %f22;
	add.f64 	%fd48, %fd46, %fd47;
	cvt.rn.f32.f64 	%f31, %fd48;
	add.s32 	%r24, %r24, 4;
	setp.ne.s32 	%p5, %r24, %r4;
	@%p5 bra 	$L__BB0_5;
$L__BB0_6:
	cvta.to.global.u64 	%rd2, %rd1;
	mul.wide.s32 	%rd3, %r1, 4;
	add.s64 	%rd4, %rd2, %rd3;
	ld.global.f32 	%f25, [%rd4];
	add.f32 	%f26, %f31, %f25;
	st.global.f32 	[%rd4], %f26;
	ret;

}


// ===== COMPILED SASS (sm_100) =====

	.target	sm_100

	.elftype	@"ET_EXEC"


//--------------------- .note.nv.tkinfo           --------------------------
	.section	.note.nv.tkinfo,"",@"SHT_NOTE"
	.sectionflags	@"SHF_NOTE_NV_TKINFO"
	.tkinfo
        /*0018*/ 	.word	0x00000002
        /*0030*/ 	.string	""
        /*0030*/ 	.string	"ptxas"
        /*0030*/ 	.string	"Cuda compilation tools, release 13.0, V13.0.88"
        /*0030*/ 	.string	"Build cuda_13.0.r13.0/compiler.36424714_0"
        /*0030*/ 	.string	"-arch sm_100 -m 64 "



//--------------------- .note.nv.cuinfo           --------------------------
	.section	.note.nv.cuinfo,"",@"SHT_NOTE"
	.sectionflags	@"SHF_NOTE_NV_CUINFO"
        /*0018*/ 	.short	0x0002
        /*001a*/ 	.short	0x0064
        /*001c*/ 	.short	0x0082
	.zero		2


//--------------------- .nv.info                  --------------------------
	.section	.nv.info,"",@"SHT_CUDA_INFO"
	.align	4


	//----- nvinfo : EIATTR_REGCOUNT
	.align		4
        /*0000*/ 	.byte	0x04, 0x2f
        /*0002*/ 	.short	(.L_1 - .L_0)
	.align		4
.L_0:
        /*0004*/ 	.word	index@(_Z12calculate_piPfidd)
        /*0008*/ 	.word	0x0000001e


	//----- nvinfo : EIATTR_FRAME_SIZE
	.align		4
.L_1:
        /*000c*/ 	.byte	0x04, 0x11
        /*000e*/ 	.short	(.L_3 - .L_2)
	.align		4
.L_2:
        /*0010*/ 	.word	index@($__internal_0_$__cuda_sm20_div_rn_f64_full)
        /*0014*/ 	.word	0x00000000


	//----- nvinfo : EIATTR_FRAME_SIZE
	.align		4
.L_3:
        /*0018*/ 	.byte	0x04, 0x11
        /*001a*/ 	.short	(.L_5 - .L_4)
	.align		4
.L_4:
        /*001c*/ 	.word	index@(_Z12calculate_piPfidd)
        /*0020*/ 	.word	0x00000000


	//----- nvinfo : EIATTR_MIN_STACK_SIZE
	.align		4
.L_5:
        /*0024*/ 	.byte	0x04, 0x12
        /*0026*/ 	.short	(.L_7 - .L_6)
	.align		4
.L_6:
        /*0028*/ 	.word	index@(_Z12calculate_piPfidd)
        /*002c*/ 	.word	0x00000000
.L_7:


//--------------------- .nv.compat                --------------------------
	.section	.nv.compat,"",@"SHT_CUDA_COMPAT_INFO"
	.align	4
        /*0000*/ 	.byte	0x02, 0x09, 0x00, 0x00, 0x02, 0x02, 0x01, 0x00, 0x02, 0x05, 0x05, 0x00, 0x03, 0x07, 0x01, 0x01
        /*0010*/ 	.byte	0x02, 0x03, 0x00, 0x00, 0x02, 0x06, 0x01, 0x00, 0x04, 0x0b, 0x08, 0x00, 0x01, 0x00, 0x00, 0x00
        /*0020*/ 	.byte	0x00, 0x00, 0x00, 0x00


//--------------------- .nv.info._Z12calculate_piPfidd --------------------------
	.section	.nv.info._Z12calculate_piPfidd,"",@"SHT_CUDA_INFO"
	.sectionflags	@""
	.align	4


	//----- nvinfo : EIATTR_CUDA_API_VERSION
	.align		4
        /*0000*/ 	.byte	0x04, 0x37
        /*0002*/ 	.short	(.L_9 - .L_8)
.L_8:
        /*0004*/ 	.word	0x00000082


	//----- nvinfo : EIATTR_KPARAM_INFO
	.align		4
.L_9:
        /*0008*/ 	.byte	0x04, 0x17
        /*000a*/ 	.short	(.L_11 - .L_10)
.L_10:
        /*000c*/ 	.word	0x00000000
        /*0010*/ 	.short	0x0003
        /*0012*/ 	.short	0x0018
        /*0014*/ 	.byte	0x00, 0xf0, 0x21, 0x00


	//----- nvinfo : EIATTR_KPARAM_INFO
	.align		4
.L_11:
        /*0018*/ 	.byte	0x04, 0x17
        /*001a*/ 	.short	(.L_13 - .L_12)
.L_12:
        /*001c*/ 	.word	0x00000000
        /*0020*/ 	.short	0x0002
        /*0022*/ 	.short	0x0010
        /*0024*/ 	.byte	0x00, 0xf0, 0x21, 0x00


	//----- nvinfo : EIATTR_KPARAM_INFO
	.align		4
.L_13:
        /*0028*/ 	.byte	0x04, 0x17
        /*002a*/ 	.short	(.L_15 - .L_14)
.L_14:
        /*002c*/ 	.word	0x00000000
        /*0030*/ 	.short	0x0001
        /*0032*/ 	.short	0x0008
        /*0034*/ 	.byte	0x00, 0xf0, 0x11, 0x00


	//----- nvinfo : EIATTR_KPARAM_INFO
	.align		4
.L_15:
        /*0038*/ 	.byte	0x04, 0x17
        /*003a*/ 	.short	(.L_17 - .L_16)
.L_16:
        /*003c*/ 	.word	0x00000000
        /*0040*/ 	.short	0x0000
        /*0042*/ 	.short	0x0000
        /*0044*/ 	.byte	0x00, 0xf5, 0x21, 0x00


	//----- nvinfo : EIATTR_SPARSE_MMA_MASK
	.align		4
.L_17:
        /*0048*/ 	.byte	0x03, 0x50
        /*004a*/ 	.short	0x0000


	//----- nvinfo : EIATTR_MAXREG_COUNT
	.align		4
        /*004c*/ 	.byte	0x03, 0x1b
        /*004e*/ 	.short	0x00ff


	//----- nvinfo : EIATTR_MERCURY_ISA_VERSION
	.align		4
        /*0050*/ 	.byte	0x03, 0x5f
        /*0052*/ 	.short	0x0101


	//----- nvinfo : EIATTR_VRC_CTA_INIT_COUNT
	.align		4
        /*0054*/ 	.byte	0x02, 0x4a
	.zero		1
	.zero		1


	//----- nvinfo : EIATTR_EXIT_INSTR_OFFSETS
	.align		4
        /*0058*/ 	.byte	0x04, 0x1c
        /*005a*/ 	.short	(.L_19 - .L_18)


	//   ....[0]....
.L_18:
        /*005c*/ 	.word	0x00000c20


	//----- nvinfo : EIATTR_CRS_STACK_SIZE
	.align		4
.L_19:
        /*0060*/ 	.byte	0x04, 0x1e
        /*0062*/ 	.short	(.L_21 - .L_20)
.L_20:
        /*0064*/ 	.word	0x00000000


	//----- nvinfo : EIATTR_CBANK_PARAM_SIZE
	.align		4
.L_21:
        /*0068*/ 	.byte	0x03, 0x19
        /*006a*/ 	.short	0x0020


	//----- nvinfo : EIATTR_PARAM_CBANK
	.align		4
        /*006c*/ 	.byte	0x04, 0x0a
        /*006e*/ 	.short	(.L_23 - .L_22)
	.align		4
.L_22:
        /*0070*/ 	.word	index@(.nv.constant0._Z12calculate_piPfidd)
        /*0074*/ 	.short	0x0380
        /*0076*/ 	.short	0x0020


	//----- nvinfo : EIATTR_SW_WAR
	.align		4
.L_23:
        /*0078*/ 	.byte	0x04, 0x36
        /*007a*/ 	.short	(.L_25 - .L_24)
.L_24:
        /*007c*/ 	.word	0x00000008
.L_25:


//--------------------- .nv.callgraph             --------------------------
	.section	.nv.callgraph,"",@"SHT_CUDA_CALLGRAPH"
	.align	4
	.sectionentsize	8
	.align		4
        /*0000*/ 	.word	0x00000000
	.align		4
        /*0004*/ 	.word	0xffffffff
	.align		4
        /*0008*/ 	.word	0x00000000
	.align		4
        /*000c*/ 	.word	0xfffffffe
	.align		4
        /*0010*/ 	.word	0x00000000
	.align		4
        /*0014*/ 	.word	0xfffffffd
	.align		4
        /*0018*/ 	.word	0x00000000
	.align		4
        /*001c*/ 	.word	0xfffffffc


//--------------------- .text._Z12calculate_piPfidd --------------------------
	.section	.text._Z12calculate_piPfidd,"ax",@progbits
	.align	128
        .global         _Z12calculate_piPfidd
        .type           _Z12calculate_piPfidd,@function
        .size           _Z12calculate_piPfidd,(.L_x_23 - _Z12calculate_piPfidd)
        .other          _Z12calculate_piPfidd,@"STO_CUDA_ENTRY STV_DEFAULT"
_Z12calculate_piPfidd:
.text._Z12calculate_piPfidd:
[----:B------:R-:W-:Y:S01]  /*0000*/  LDC R1, c[0x0][0x37c] ;  /* 0x0000df00ff017b82 */ /* 0x000fe20000000800 */
[----:B------:R-:W0:Y:S07]  /*0010*/  S2R R0, SR_TID.X ;  /* 0x0000000000007919 */ /* 0x000e2e0000002100 */
[----:B------:R-:W0:Y:S01]  /*0020*/  S2UR UR4, SR_CTAID.X ;  /* 0x00000000000479c3 */ /* 0x000e220000002500 */
[----:B------:R-:W1:Y:S01]  /*0030*/  LDCU.64 UR6, c[0x0][0x398] ;  /* 0x00007300ff0677ac */ /* 0x000e620008000a00 */
[----:B------:R-:W-:Y:S01]  /*0040*/  BSSY.RECONVERGENT B0, `(.L_x_0) ;  /* 0x00000b8000007945 */ /* 0x000fe20003800200 */
[----:B------:R-:W-:Y:S01]  /*0050*/  IMAD.MOV.U32 R22, RZ, RZ, RZ ;  /* 0x000000ffff167224 */ /* 0x000fe200078e00ff */
[----:B------:R-:W2:Y:S04]  /*0060*/  LDCU.64 UR8, c[0x0][0x398] ;  /* 0x00007300ff0877ac */ /* 0x000ea80008000a00 */
[----:B------:R-:W0:Y:S08]  /*0070*/  LDC R25, c[0x0][0x360] ;  /* 0x0000d800ff197b82 */ /* 0x000e300000000800 */
[----:B------:R-:W3:Y:S01]  /*0080*/  LDC.64 R6, c[0x0][0x390] ;  /* 0x0000e400ff067b82 */ /* 0x000ee20000000a00 */
[----:B0-----:R-:W-:Y:S01]  /*0090*/  IMAD R25, R25, UR4, R0 ;  /* 0x0000000419197c24 */ /* 0x001fe2000f8e0200 */
[----:B------:R-:W0:Y:S03]  /*00a0*/  LDCU.64 UR4, c[0x0][0x358] ;  /* 0x00006b00ff0477ac */ /* 0x000e260008000a00 */
[----:B------:R-:W3:Y:S02]  /*00b0*/  I2F.F64 R2, R25 ;  /* 0x0000001900027312 */ /* 0x000ee40000201c00 */
[----:B---3--:R-:W-:-:S06]  /*00c0*/  DFMA R2, R2, R6, 1 ;  /* 0x3ff000000202742b */ /* 0x008fcc0000000006 */
[----:B------:R-:W3:Y:S08]  /*00d0*/  F2I.F64.TRUNC R24, R2 ;  /* 0x0000000200187311 */ /* 0x000ef0000030d100 */
[----:B---3--:R-:W3:Y:S02]  /*00e0*/  I2F.F64 R4, R24 ;  /* 0x0000001800047312 */ /* 0x008ee40000201c00 */
[----:B---3--:R-:W-:-:S06]  /*00f0*/  DADD R4, R4, R6 ;  /* 0x0000000004047229 */ /* 0x008fcc0000000006 */
[----:B------:R-:W3:Y:S02]  /*0100*/  F2I.F64.TRUNC R23, R4 ;  /* 0x0000000400177311 */ /* 0x000ee4000030d100 */
[----:B---3--:R-:W-:-:S13]  /*0110*/  ISETP.GE.AND P0, PT, R23, R24, PT ;  /* 0x000000181700720c */ /* 0x008fda0003f06270 */
[----:B012---:R-:W-:Y:S05]  /*0120*/  @!P0 BRA `(.L_x_1) ;  /* 0x0000000800a48947 */ /* 0x007fea0003800000 */
[----:B------:R-:W-:Y:S01]  /*0130*/  VIADD R21, R23, 0x1 ;  /* 0x0000000117157836 */ /* 0x000fe20000000000 */
[----:B------:R-:W-:Y:S01]  /*0140*/  BSSY.RECONVERGENT B1, `(.L_x_2) ;  /* 0x000002c000017945 */ /* 0x000fe20003800200 */
[----:B------:R-:W-:Y:S02]  /*0150*/  IMAD.MOV.U32 R22, RZ, RZ, RZ ;  /* 0x000000ffff167224 */ /* 0x000fe400078e00ff */
[--C-:B------:R-:W-:Y:S02]  /*0160*/  IMAD.IADD R0, R21, 0x1, -R24.reuse ;  /* 0x0000000115007824 */ /* 0x100fe400078e0a18 */
[----:B------:R-:W-:Y:S02]  /*0170*/  IMAD.MOV.U32 R20, RZ, RZ, R24 ;  /* 0x000000ffff147224 */ /* 0x000fe400078e0018 */
[----:B------:R-:W-:Y:S01]  /*0180*/  IMAD.MOV.U32 R6, RZ, RZ, RZ ;  /* 0x000000ffff067224 */ /* 0x000fe200078e00ff */
[----:B------:R-:W-:Y:S01]  /*0190*/  LOP3.LUT P0, R0, R0, 0x3, RZ, 0xc0, !PT ;  /* 0x0000000300007812 */ /* 0x000fe2000780c0ff */
[----:B------:R-:W-:-:S12]  /*01a0*/  IMAD.MOV.U32 R7, RZ, RZ, 0x40100000 ;  /* 0x40100000ff077424 */ /* 0x000fd800078e00ff */
[----:B------:R-:W-:Y:S05]  /*01b0*/  @!P0 BRA `(.L_x_3) ;  /* 0x0000000000908947 */ /* 0x000fea0003800000 */
[----:B------:R-:W-:Y:S01]  /*01c0*/  IADD3 R5, PT, PT, -R0, RZ, RZ ;  /* 0x000000ff00057210 */ /* 0x000fe20007ffe1ff */
[----:B------:R-:W-:Y:S02]  /*01d0*/  IMAD.MOV.U32 R22, RZ, RZ, RZ ;  /* 0x000000ffff167224 */ /* 0x000fe400078e00ff */
[----:B------:R-:W-:-:S07]  /*01e0*/  IMAD.MOV.U32 R20, RZ, RZ, R24 ;  /* 0x000000ffff147224 */ /* 0x000fce00078e0018 */
.L_x_6:
[----:B0-----:R-:W0:Y:S01]  /*01f0*/  I2F.F64 R2, R20 ;  /* 0x0000001400027312 */ /* 0x001e220000201c00 */
[----:B------:R-:W-:Y:S01]  /*0200*/  IMAD.MOV.U32 R10, RZ, RZ, 0x1 ;  /* 0x00000001ff0a7424 */ /* 0x000fe200078e00ff */
[----:B------:R-:W-:Y:S01]  /*0210*/  BSSY.RECONVERGENT B2, `(.L_x_4) ;  /* 0x0000019000027945 */ /* 0x000fe20003800200 */
[----:B------:R-:W-:-:S05]  /*0220*/  VIADD R5, R5, 0x1 ;  /* 0x0000000105057836 */ /* 0x000fca0000000000 */
[----:B------:R-:W-:Y:S01]  /*0230*/  ISETP.NE.AND P1, PT, R5, RZ, PT ;  /* 0x000000ff0500720c */ /* 0x000fe20003f25270 */
[----:B0-----:R-:W-:-:S08]  /*0240*/  DADD R2, R2, -0.5 ;  /* 0xbfe0000002027429 */ /* 0x001fd00000000000 */
[----:B------:R-:W-:-:S10]  /*0250*/  DMUL R2, R2, UR6 ;  /* 0x0000000602027c28 */ /* 0x000fd40008000000 */
[----:B------:R-:W0:Y:S02]  /*0260*/  F2F.F32.F64 R2, R2 ;  /* 0x0000000200027310 */ /* 0x000e240000301000 */
[----:B0-----:R-:W-:-:S06]  /*0270*/  FMUL R0, R2, R2 ;  /* 0x0000000202007220 */ /* 0x001fcc0000400000 */
[----:B------:R-:W0:Y:S02]  /*0280*/  F2F.F64.F32 R8, R0 ;  /* 0x0000000000087310 */ /* 0x000e240000201800 */
[----:B0-----:R-:W-:-:S06]  /*0290*/  DADD R8, R8, 1 ;  /* 0x3ff0000008087429 */ /* 0x001fcc0000000000 */
[----:B------:R-:W0:Y:S02]  /*02a0*/  MUFU.RCP64H R11, R9 ;  /* 0x00000009000b7308 */ /* 0x000e240000001800 */
[----:B0-----:R-:W-:-:S08]  /*02b0*/  DFMA R12, -R8, R10, 1 ;  /* 0x3ff00000080c742b */ /* 0x001fd0000000010a */
[----:B------:R-:W-:-:S08]  /*02c0*/  DFMA R12, R12, R12, R12 ;  /* 0x0000000c0c0c722b */ /* 0x000fd0000000000c */
[----:B------:R-:W-:-:S08]  /*02d0*/  DFMA R12, R10, R12, R10 ;  /* 0x0000000c0a0c722b */ /* 0x000fd0000000000a */
[----:B------:R-:W-:-:S08]  /*02e0*/  DFMA R10, -R8, R12, 1 ;  /* 0x3ff00000080a742b */ /* 0x000fd0000000010c */
[----:B------:R-:W-:-:S08]  /*02f0*/  DFMA R10, R12, R10, R12 ;  /* 0x0000000a0c0a722b */ /* 0x000fd0000000000c */
[----:B------:R-:W-:-:S08]  /*0300*/  DMUL R2, R10, 4 ;  /* 0x401000000a027828 */ /* 0x000fd00000000000 */
[----:B------:R-:W-:-:S08]  /*0310*/  DFMA R12, -R8, R2, 4 ;  /* 0x40100000080c742b */ /* 0x000fd00000000102 */
[----:B------:R-:W-:-:S10]  /*0320*/  DFMA R2, R10, R12, R2 ;  /* 0x0000000c0a02722b */ /* 0x000fd40000000002 */
[----:B------:R-:W-:-:S05]  /*0330*/  FFMA R0, RZ, R9, R3 ;  /* 0x00000009ff007223 */ /* 0x000fca0000000003 */
[----:B------:R-:W-:-:S13]  /*0340*/  FSETP.GT.AND P0, PT, |R0|, 1.469367938527859385e-39, PT ;  /* 0x001000000000780b */ /* 0x000fda0003f04200 */
[----:B-1----:R-:W-:Y:S05]  /*0350*/  @P0 BRA `(.L_x_5) ;  /* 0x0000000000100947 */ /* 0x002fea0003800000 */
[----:B------:R-:W-:Y:S01]  /*0360*/  IMAD.MOV.U32 R10, RZ, RZ, R8 ;  /* 0x000000ffff0a7224 */ /* 0x000fe200078e0008 */
[----:B------:R-:W-:Y:S01]  /*0370*/  MOV R26, 0x3a0 ;  /* 0x000003a0001a7802 */ /* 0x000fe20000000f00 */
[----:B------:R-:W-:-:S07]  /*0380*/  IMAD.MOV.U32 R11, RZ, RZ, R9 ;  /* 0x000000ffff0b7224 */ /* 0x000fce00078e0009 */
[----:B------:R-:W-:Y:S05]  /*0390*/  CALL.REL.NOINC `($__internal_0_$__cuda_sm20_div_rn_f64_full) ;  /* 0x0000000800247944 */ /* 0x000fea0003c00000 */
.L_x_5:
[----:B------:R-:W-:Y:S05]  /*03a0*/  BSYNC.RECONVERGENT B2 ;  /* 0x0000000000027941 */ /* 0x000fea0003800200 */
.L_x_4:
[----:B------:R-:W0:Y:S01]  /*03b0*/  F2F.F64.F32 R8, R22 ;  /* 0x0000001600087310 */ /* 0x000e220000201800 */
[----:B------:R-:W-:Y:S01]  /*03c0*/  IADD3 R20, PT, PT, R20, 0x1, RZ ;  /* 0x0000000114147810 */ /* 0x000fe20007ffe0ff */
[----:B0-----:R-:W-:-:S06]  /*03d0*/  DADD R8, R8, R2 ;  /* 0x0000000008087229 */ /* 0x001fcc0000000002 */
[----:B------:R0:W1:Y:S01]  /*03e0*/  F2F.F32.F64 R22, R8 ;  /* 0x0000000800167310 */ /* 0x0000620000301000 */
[----:B------:R-:W-:Y:S05]  /*03f0*/  @P1 BRA `(.L_x_6) ;  /* 0xfffffffc007c1947 */ /* 0x000fea000383ffff */
.L_x_3:
[----:B------:R-:W-:Y:S05]  /*0400*/  BSYNC.RECONVERGENT B1 ;  /* 0x0000000000017941 */ /* 0x000fea0003800200 */
.L_x_2:
[----:B------:R-:W-:-:S05]  /*0410*/  IMAD.IADD R23, R23, 0x1, -R24 ;  /* 0x0000000117177824 */ /* 0x000fca00078e0a18 */
[----:B------:R-:W-:-:S13]  /*0420*/  ISETP.GE.U32.AND P0, PT, R23, 0x3, PT ;  /* 0x000000031700780c */ /* 0x000fda0003f06070 */
[----:B------:R-:W-:Y:S05]  /*0430*/  @!P0 BRA `(.L_x_1) ;  /* 0x0000000400e08947 */ /* 0x000fea0003800000 */
.L_x_15:
[----:B--2---:R-:W2:Y:S01]  /*0440*/  I2F.F64 R2, R20 ;  /* 0x0000001400027312 */ /* 0x004ea20000201c00 */
[----:B0-----:R-:W-:Y:S01]  /*0450*/  IMAD.MOV.U32 R8, RZ, RZ, 0x1 ;  /* 0x00000001ff087424 */ /* 0x001fe200078e00ff */
[----:B------:R-:W-:Y:S01]  /*0460*/  BSSY.RECONVERGENT B1, `(.L_x_7) ;  /* 0x0000017000017945 */ /* 0x000fe20003800200 */
[----:B--2---:R-:W-:-:S08]  /*0470*/  DADD R2, R2, -0.5 ;  /* 0xbfe0000002027429 */ /* 0x004fd00000000000 */
        /* <DEDUP_REMOVED lines=16> */
[----:B---3--:R-:W-:Y:S05]  /*0580*/  @P0 BRA `(.L_x_8) ;  /* 0x0000000000100947 */ /* 0x008fea0003800000 */
[----:B------:R-:W-:Y:S01]  /*0590*/  IMAD.MOV.U32 R10, RZ, RZ, R4 ;  /* 0x000000ffff0a7224 */ /* 0x000fe200078e0004 */
[----:B------:R-:W-:Y:S01]  /*05a0*/  MOV R26, 0x5d0 ;  /* 0x000005d0001a7802 */ /* 0x000fe20000000f00 */
[----:B------:R-:W-:-:S07]  /*05b0*/  IMAD.MOV.U32 R11, RZ, RZ, R5 ;  /* 0x000000ffff0b7224 */ /* 0x000fce00078e0005 */
[----:B-1----:R-:W-:Y:S05]  /*05c0*/  CALL.REL.NOINC `($__internal_0_$__cuda_sm20_div_rn_f64_full) ;  /* 0x0000000400987944 */ /* 0x002fea0003c00000 */
.L_x_8:
[----:B------:R-:W-:Y:S05]  /*05d0*/  BSYNC.RECONVERGENT B1 ;  /* 0x0000000000017941 */ /* 0x000fea0003800200 */
.L_x_7:
[----:B------:R-:W-:Y:S01]  /*05e0*/  VIADD R0, R20, 0x1 ;  /* 0x0000000114007836 */ /* 0x000fe20000000000 */
[----:B-1----:R-:W0:Y:S01]  /*05f0*/  F2F.F64.F32 R22, R22 ;  /* 0x0000001600167310 */ /* 0x002e220000201800 */
[----:B------:R-:W-:Y:S01]  /*0600*/  IMAD.MOV.U32 R8, RZ, RZ, 0x1 ;  /* 0x00000001ff087424 */ /* 0x000fe200078e00ff */
[----:B------:R-:W-:Y:S06]  /*0610*/  BSSY.RECONVERGENT B1, `(.L_x_9) ;  /* 0x000001a000017945 */ /* 0x000fec0003800200 */
[----:B------:R-:W1:Y:S01]  /*0620*/  I2F.F64 R4, R0 ;  /* 0x0000000000047312 */ /* 0x000e620000201c00 */
[----:B0-----:R-:W-:-:S02]  /*0630*/  DADD R2, R22, R2 ;  /* 0x0000000016027229 */ /* 0x001fc40000000002 */
[----:B-1----:R-:W-:-:S08]  /*0640*/  DADD R4, R4, -0.5 ;  /* 0xbfe0000004047429 */ /* 0x002fd00000000000 */
        /* <DEDUP_REMOVED lines=13> */
[----:B------:R-:W-:Y:S01]  /*0720*/  DFMA R8, R8, R12, R4 ;  /* 0x0000000c0808722b */ /* 0x000fe20000000004 */
[----:B------:R0:W1:Y:S09]  /*0730*/  F2F.F32.F64 R5, R2 ;  /* 0x0000000200057310 */ /* 0x0000720000301000 */
[----:B------:R-:W-:-:S05]  /*0740*/  FFMA R0, RZ, R11, R9 ;  /* 0x0000000bff007223 */ /* 0x000fca0000000009 */
[----:B------:R-:W-:-:S13]  /*0750*/  FSETP.GT.AND P0, PT, |R0|, 1.469367938527859385e-39, PT ;  /* 0x001000000000780b */ /* 0x000fda0003f04200 */
[----:B01----:R-:W-:Y:S05]  /*0760*/  @P0 BRA `(.L_x_10) ;  /* 0x0000000000100947 */ /* 0x003fea0003800000 */
[----:B------:R-:W-:-:S07]  /*0770*/  MOV R26, 0x790 ;  /* 0x00000790001a7802 */ /* 0x000fce0000000f00 */
[----:B------:R-:W-:Y:S05]  /*0780*/  CALL.REL.NOINC `($__internal_0_$__cuda_sm20_div_rn_f64_full) ;  /* 0x0000000400287944 */ /* 0x000fea0003c00000 */
[----:B------:R-:W-:Y:S01]  /*0790*/  MOV R8, R2 ;  /* 0x0000000200087202 */ /* 0x000fe20000000f00 */
[----:B------:R-:W-:-:S07]  /*07a0*/  IMAD.MOV.U32 R9, RZ, RZ, R3 ;  /* 0x000000ffff097224 */ /* 0x000fce00078e0003 */
.L_x_10:
[----:B------:R-:W-:Y:S05]  /*07b0*/  BSYNC.RECONVERGENT B1 ;  /* 0x0000000000017941 */ /* 0x000fea0003800200 */
.L_x_9:
[----:B------:R-:W-:Y:S01]  /*07c0*/  VIADD R0, R20, 0x2 ;  /* 0x0000000214007836 */ /* 0x000fe20000000000 */
[----:B------:R-:W0:Y:S01]  /*07d0*/  F2F.F64.F32 R4, R5 ;  /* 0x0000000500047310 */ /* 0x000e220000201800 */
[----:B------:R-:W-:Y:S01]  /*07e0*/  IMAD.MOV.U32 R12, RZ, RZ, 0x1 ;  /* 0x00000001ff0c7424 */ /* 0x000fe200078e00ff */
[----:B------:R-:W-:Y:S06]  /*07f0*/  BSSY.RECONVERGENT B1, `(.L_x_11) ;  /* 0x0000018000017945 */ /* 0x000fec0003800200 */
[----:B------:R-:W1:Y:S01]  /*0800*/  I2F.F64 R2, R0 ;  /* 0x0000000000027312 */ /* 0x000e620000201c00 */
[----:B0-----:R-:W-:-:S02]  /*0810*/  DADD R22, R4, R8 ;  /* 0x0000000004167229 */ /* 0x001fc40000000008 */
[----:B-1----:R-:W-:-:S08]  /*0820*/  DADD R2, R2, -0.5 ;  /* 0xbfe0000002027429 */ /* 0x002fd00000000000 */
[----:B------:R-:W-:Y:S01]  /*0830*/  F2F.F32.F64 R22, R22 ;  /* 0x0000001600167310 */ /* 0x000fe20000301000 */
        /* <DEDUP_REMOVED lines=16> */
[----:B------:R-:W-:Y:S05]  /*0940*/  @P0 BRA `(.L_x_12) ;  /* 0x0000000000080947 */ /* 0x000fea0003800000 */
[----:B------:R-:W-:-:S07]  /*0950*/  MOV R26, 0x970 ;  /* 0x00000970001a7802 */ /* 0x000fce0000000f00 */
[----:B------:R-:W-:Y:S05]  /*0960*/  CALL.REL.NOINC `($__internal_0_$__cuda_sm20_div_rn_f64_full) ;  /* 0x0000000000b07944 */ /* 0x000fea0003c00000 */
.L_x_12:
[----:B------:R-:W-:Y:S05]  /*0970*/  BSYNC.RECONVERGENT B1 ;  /* 0x0000000000017941 */ /* 0x000fea0003800200 */
.L_x_11:
[----:B------:R-:W-:Y:S01]  /*0980*/  VIADD R0, R20, 0x3 ;  /* 0x0000000314007836 */ /* 0x000fe20000000000 */
[----:B------:R-:W0:Y:S01]  /*0990*/  F2F.F64.F32 R22, R22 ;  /* 0x0000001600167310 */ /* 0x000e220000201800 */
        /* <DEDUP_REMOVED lines=25> */
[----:B------:R-:W-:Y:S01]  /*0b30*/  IMAD.MOV.U32 R8, RZ, RZ, R2 ;  /* 0x000000ffff087224 */ /* 0x000fe200078e0002 */
[----:B------:R-:W-:-:S07]  /*0b40*/  MOV R9, R3 ;  /* 0x0000000300097202 */ /* 0x000fce0000000f00 */
.L_x_14:
[----:B------:R-:W-:Y:S05]  /*0b50*/  BSYNC.RECONVERGENT B1 ;  /* 0x0000000000017941 */ /* 0x000fea0003800200 */
.L_x_13:
[----:B------:R-:W0:Y:S01]  /*0b60*/  F2F.F64.F32 R2, R5 ;  /* 0x0000000500027310 */ /* 0x000e220000201800 */
[----:B------:R-:W-:-:S05]  /*0b70*/  VIADD R20, R20, 0x4 ;  /* 0x0000000414147836 */ /* 0x000fca0000000000 */
[----:B------:R-:W-:Y:S01]  /*0b80*/  ISETP.NE.AND P0, PT, R20, R21, PT ;  /* 0x000000151400720c */ /* 0x000fe20003f05270 */
[----:B0-----:R-:W-:-:S06]  /*0b90*/  DADD R2, R2, R8 ;  /* 0x0000000002027229 */ /* 0x001fcc0000000008 */
[----:B------:R2:W3:Y:S06]  /*0ba0*/  F2F.F32.F64 R22, R2 ;  /* 0x0000000200167310 */ /* 0x0004ec0000301000 */
[----:B------:R-:W-:Y:S05]  /*0bb0*/  @P0 BRA `(.L_x_15) ;  /* 0xfffffff800200947 */ /* 0x000fea000383ffff */
.L_x_1:
[----:B------:R-:W-:Y:S05]  /*0bc0*/  BSYNC.RECONVERGENT B0 ;  /* 0x0000000000007941 */ /* 0x000fea0003800200 */
.L_x_0:
[----:B--2---:R-:W2:Y:S02]  /*0bd0*/  LDC.64 R2, c[0x0][0x380] ;  /* 0x0000e000ff027b82 */ /* 0x004ea40000000a00 */
[----:B--2---:R-:W-:-:S05]  /*0be0*/  IMAD.WIDE R2, R25, 0x4, R2 ;  /* 0x0000000419027825 */ /* 0x004fca00078e0202 */
[----:B------:R-:W1:Y:S02]  /*0bf0*/  LDG.E R5, desc[UR4][R2.64] ;  /* 0x0000000402057981 */ /* 0x000e64000c1e1900 */
[----:B-1-3--:R-:W-:-:S05]  /*0c00*/  FADD R5, R5, R22 ;  /* 0x0000001605057221 */ /* 0x00afca0000000000 */
[----:B------:R-:W-:Y:S01]  /*0c10*/  STG.E desc[UR4][R2.64], R5 ;  /* 0x0000000502007986 */ /* 0x000fe2000c101904 */
[----:B------:R-:W-:Y:S05]  /*0c20*/  EXIT ;  /* 0x000000000000794d */ /* 0x000fea0003800000 */
        .weak           $__internal_0_$__cuda_sm20_div_rn_f64_full
        .type           $__internal_0_$__cuda_sm20_div_rn_f64_full,@function
        .size           $__internal_0_$__cuda_sm20_div_rn_f64_full,(.L_x_23 - $__internal_0_$__cuda_sm20_div_rn_f64_full)
$__internal_0_$__cuda_sm20_div_rn_f64_full:
[C---:B------:R-:W-:Y:S01]  /*0c30*/  FSETP.GEU.AND P0, PT, |R11|.reuse, 1.469367938527859385e-39, PT ;  /* 0x001000000b00780b */ /* 0x040fe20003f0e200 */
[----:B------:R-:W-:Y:S01]  /*0c40*/  IMAD.MOV.U32 R2, RZ, RZ, 0x1 ;  /* 0x00000001ff027424 */ /* 0x000fe200078e00ff */
[C---:B------:R-:W-:Y:S01]  /*0c50*/  LOP3.LUT R8, R11.reuse, 0x800fffff, RZ, 0xc0, !PT ;  /* 0x800fffff0b087812 */ /* 0x040fe200078ec0ff */
[----:B------:R-:W-:Y:S01]  /*0c60*/  IMAD.MOV.U32 R12, RZ, RZ, R6 ;  /* 0x000000ffff0c7224 */ /* 0x000fe200078e0006 */
[----:B------:R-:W-:Y:S02]  /*0c70*/  LOP3.LUT R4, R11, 0x7ff00000, RZ, 0xc0, !PT ;  /* 0x7ff000000b047812 */ /* 0x000fe400078ec0ff */
[----:B------:R-:W-:Y:S01]  /*0c80*/  LOP3.LUT R9, R8, 0x3ff00000, RZ, 0xfc, !PT ;  /* 0x3ff0000008097812 */ /* 0x000fe200078efcff */
[----:B------:R-:W-:-:S06]  /*0c90*/  IMAD.MOV.U32 R8, RZ, RZ, R10 ;  /* 0x000000ffff087224 */ /* 0x000fcc00078e000a */
[----:B------:R-:W-:-:S06]  /*0ca0*/  @!P0 DMUL R8, R10, 8.98846567431157953865e+307 ;  /* 0x7fe000000a088828 */ /* 0x000fcc0000000000 */
[----:B------:R-:W0:Y:S02]  /*0cb0*/  MUFU.RCP64H R3, R9 ;  /* 0x0000000900037308 */ /* 0x000e240000001800 */
[----:B0-----:R-:W-:-:S08]  /*0cc0*/  DFMA R16, R2, -R8, 1 ;  /* 0x3ff000000210742b */ /* 0x001fd00000000808 */
[----:B------:R-:W-:-:S08]  /*0cd0*/  DFMA R16, R16, R16, R16 ;  /* 0x000000101010722b */ /* 0x000fd00000000010 */
[----:B------:R-:W-:Y:S01]  /*0ce0*/  DFMA R16, R2, R16, R2 ;  /* 0x000000100210722b */ /* 0x000fe20000000002 */
[----:B------:R-:W-:Y:S01]  /*0cf0*/  LOP3.LUT R3, R7, 0x7ff00000, RZ, 0xc0, !PT ;  /* 0x7ff0000007037812 */ /* 0x000fe200078ec0ff */
[----:B------:R-:W-:-:S03]  /*0d00*/  IMAD.MOV.U32 R2, RZ, RZ, 0x1ca00000 ;  /* 0x1ca00000ff027424 */ /* 0x000fc600078e00ff */
[----:B------:R-:W-:Y:S01]  /*0d10*/  ISETP.GE.U32.AND P2, PT, R3, R4, PT ;  /* 0x000000040300720c */ /* 0x000fe20003f46070 */
[----:B------:R-:W-:Y:S02]  /*0d20*/  IMAD.MOV.U32 R0, RZ, RZ, R3 ;  /* 0x000000ffff007224 */ /* 0x000fe400078e0003 */
[----:B------:R-:W-:Y:S01]  /*0d30*/  DFMA R14, R16, -R8, 1 ;  /* 0x3ff00000100e742b */ /* 0x000fe20000000808 */
[----:B------:R-:W-:Y:S02]  /*0d40*/  SEL R13, R2, 0x63400000, !P2 ;  /* 0x63400000020d7807 */ /* 0x000fe40005000000 */
[----:B------:R-:W-:Y:S02]  /*0d50*/  FSETP.GEU.AND P2, PT, |R7|, 1.469367938527859385e-39, PT ;  /* 0x001000000700780b */ /* 0x000fe40003f4e200 */
[----:B------:R-:W-:-:S03]  /*0d60*/  LOP3.LUT R13, R13, 0x800fffff, R7, 0xf8, !PT ;  /* 0x800fffff0d0d7812 */ /* 0x000fc600078ef807 */
[----:B------:R-:W-:-:S08]  /*0d70*/  DFMA R14, R16, R14, R16 ;  /* 0x0000000e100e722b */ /* 0x000fd00000000010 */
[----:B------:R-:W-:Y:S05]  /*0d80*/  @P2 BRA `(.L_x_16) ;  /* 0x0000000000202947 */ /* 0x000fea0003800000 */
[----:B------:R-:W-:Y:S02]  /*0d90*/  LOP3.LUT R0, R11, 0x7ff00000, RZ, 0xc0, !PT ;  /* 0x7ff000000b007812 */ /* 0x000fe400078ec0ff */
[----:B------:R-:W-:Y:S02]  /*0da0*/  MOV R16, RZ ;  /* 0x000000ff00107202 */ /* 0x000fe40000000f00 */
[----:B------:R-:W-:-:S04]  /*0db0*/  ISETP.GE.U32.AND P2, PT, R3, R0, PT ;  /* 0x000000000300720c */ /* 0x000fc80003f46070 */
[----:B------:R-:W-:-:S04]  /*0dc0*/  SEL R17, R2, 0x63400000, !P2 ;  /* 0x6340000002117807 */ /* 0x000fc80005000000 */
[----:B------:R-:W-:-:S04]  /*0dd0*/  LOP3.LUT R17, R17, 0x80000000, R7, 0xf8, !PT ;  /* 0x8000000011117812 */ /* 0x000fc800078ef807 */
[----:B------:R-:W-:-:S06]  /*0de0*/  LOP3.LUT R17, R17, 0x100000, RZ, 0xfc, !PT ;  /* 0x0010000011117812 */ /* 0x000fcc00078efcff */
[----:B------:R-:W-:-:S10]  /*0df0*/  DFMA R12, R12, 2, -R16 ;  /* 0x400000000c0c782b */ /* 0x000fd40000000810 */
[----:B------:R-:W-:-:S07]  /*0e00*/  LOP3.LUT R0, R13, 0x7ff00000, RZ, 0xc0, !PT ;  /* 0x7ff000000d007812 */ /* 0x000fce00078ec0ff */
.L_x_16:
[----:B------:R-:W-:Y:S01]  /*0e10*/  DMUL R16, R14, R12 ;  /* 0x0000000c0e107228 */ /* 0x000fe20000000000 */
[----:B------:R-:W-:Y:S01]  /*0e20*/  @!P0 LOP3.LUT R4, R9, 0x7ff00000, RZ, 0xc0, !PT ;  /* 0x7ff0000009048812 */ /* 0x000fe200078ec0ff */
[----:B------:R-:W-:Y:S06]  /*0e30*/  BSSY.RECONVERGENT B3, `(.L_x_17) ;  /* 0x0000038000037945 */ /* 0x000fec0003800200 */
[----:B------:R-:W-:-:S08]  /*0e40*/  DFMA R18, R16, -R8, R12 ;  /* 0x800000081012722b */ /* 0x000fd0000000000c */
[----:B------:R-:W-:Y:S01]  /*0e50*/  DFMA R18, R14, R18, R16 ;  /* 0x000000120e12722b */ /* 0x000fe20000000010 */
[----:B------:R-:W-:-:S05]  /*0e60*/  VIADD R14, R0, 0xffffffff ;  /* 0xffffffff000e7836 */ /* 0x000fca0000000000 */
[----:B------:R-:W-:Y:S01]  /*0e70*/  ISETP.GT.U32.AND P0, PT, R14, 0x7feffffe, PT ;  /* 0x7feffffe0e00780c */ /* 0x000fe20003f04070 */
[----:B------:R-:W-:-:S05]  /*0e80*/  VIADD R14, R4, 0xffffffff ;  /* 0xffffffff040e7836 */ /* 0x000fca0000000000 */
[----:B------:R-:W-:-:S13]  /*0e90*/  ISETP.GT.U32.OR P0, PT, R14, 0x7feffffe, P0 ;  /* 0x7feffffe0e00780c */ /* 0x000fda0000704470 */
[----:B------:R-:W-:Y:S05]  /*0ea0*/  @P0 BRA `(.L_x_18) ;  /* 0x00000000006c0947 */ /* 0x000fea0003800000 */
[----:B------:R-:W-:Y:S01]  /*0eb0*/  LOP3.LUT R4, R11, 0x7ff00000, RZ, 0xc0, !PT ;  /* 0x7ff000000b047812 */ /* 0x000fe200078ec0ff */
[----:B------:R-:W-:-:S03]  /*0ec0*/  IMAD.MOV.U32 R14, RZ, RZ, RZ ;  /* 0x000000ffff0e7224 */ /* 0x000fc600078e00ff */
[CC--:B------:R-:W-:Y:S02]  /*0ed0*/  VIADDMNMX R0, R3.reuse, -R4.reuse, 0xb9600000, !PT ;  /* 0xb960000003007446 */ /* 0x0c0fe40007800904 */
[----:B------:R-:W-:Y:S02]  /*0ee0*/  ISETP.GE.U32.AND P0, PT, R3, R4, PT ;  /* 0x000000040300720c */ /* 0x000fe40003f06070 */
[----:B------:R-:W-:Y:S02]  /*0ef0*/  VIMNMX R0, PT, PT, R0, 0x46a00000, PT ;  /* 0x46a0000000007848 */ /* 0x000fe40003fe0100 */
[----:B------:R-:W-:-:S05]  /*0f00*/  SEL R3, R2, 0x63400000, !P0 ;  /* 0x6340000002037807 */ /* 0x000fca0004000000 */
[----:B------:R-:W-:-:S04]  /*0f10*/  IMAD.IADD R0, R0, 0x1, -R3 ;  /* 0x0000000100007824 */ /* 0x000fc800078e0a03 */
[----:B------:R-:W-:-:S06]  /*0f20*/  VIADD R15, R0, 0x7fe00000 ;  /* 0x7fe00000000f7836 */ /* 0x000fcc0000000000 */
[----:B------:R-:W-:-:S10]  /*0f30*/  DMUL R2, R18, R14 ;  /* 0x0000000e12027228 */ /* 0x000fd40000000000 */
[----:B------:R-:W-:-:S13]  /*0f40*/  FSETP.GTU.AND P0, PT, |R3|, 1.469367938527859385e-39, PT ;  /* 0x001000000300780b */ /* 0x000fda0003f0c200 */
[----:B------:R-:W-:Y:S05]  /*0f50*/  @P0 BRA `(.L_x_19) ;  /* 0x0000000000940947 */ /* 0x000fea0003800000 */
[----:B------:R-:W-:Y:S01]  /*0f60*/  DFMA R8, R18, -R8, R12 ;  /* 0x800000081208722b */ /* 0x000fe2000000000c */
[----:B------:R-:W-:-:S09]  /*0f70*/  MOV R14, RZ ;  /* 0x000000ff000e7202 */ /* 0x000fd20000000f00 */
[C---:B------:R-:W-:Y:S02]  /*0f80*/  FSETP.NEU.AND P0, PT, R9.reuse, RZ, PT ;  /* 0x000000ff0900720b */ /* 0x040fe40003f0d000 */
[----:B------:R-:W-:-:S04]  /*0f90*/  LOP3.LUT R11, R9, 0x80000000, R11, 0x48, !PT ;  /* 0x80000000090b7812 */ /* 0x000fc800078e480b */
[----:B------:R-:W-:-:S07]  /*0fa0*/  LOP3.LUT R15, R11, R15, RZ, 0xfc, !PT ;  /* 0x0000000f0b0f7212 */ /* 0x000fce00078efcff */
[----:B------:R-:W-:Y:S05]  /*0fb0*/  @!P0 BRA `(.L_x_19) ;  /* 0x00000000007c8947 */ /* 0x000fea0003800000 */
[----:B------:R-:W-:Y:S01]  /*0fc0*/  IMAD.MOV R9, RZ, RZ, -R0 ;  /* 0x000000ffff097224 */ /* 0x000fe200078e0a00 */
[----:B------:R-:W-:Y:S01]  /*0fd0*/  DMUL.RP R14, R18, R14 ;  /* 0x0000000e120e7228 */ /* 0x000fe20000008000 */
[----:B------:R-:W-:-:S06]  /*0fe0*/  IMAD.MOV.U32 R8, RZ, RZ, RZ ;  /* 0x000000ffff087224 */ /* 0x000fcc00078e00ff */
[----:B------:R-:W-:-:S03]  /*0ff0*/  DFMA R8, R2, -R8, R18 ;  /* 0x800000080208722b */ /* 0x000fc60000000012 */
[----:B------:R-:W-:-:S03]  /*1000*/  LOP3.LUT R11, R15, R11, RZ, 0x3c, !PT ;  /* 0x0000000b0f0b7212 */ /* 0x000fc600078e3cff */
[----:B------:R-:W-:-:S04]  /*1010*/  IADD3 R8, PT, PT, -R0, -0x43300000, RZ ;  /* 0xbcd0000000087810 */ /* 0x000fc80007ffe1ff */
[----:B------:R-:W-:-:S04]  /*1020*/  FSETP.NEU.AND P0, PT, |R9|, R8, PT ;  /* 0x000000080900720b */ /* 0x000fc80003f0d200 */
[----:B------:R-:W-:Y:S02]  /*1030*/  FSEL R2, R14, R2, !P0 ;  /* 0x000000020e027208 */ /* 0x000fe40004000000 */
[----:B------:R-:W-:Y:S01]  /*1040*/  FSEL R3, R11, R3, !P0 ;  /* 0x000000030b037208 */ /* 0x000fe20004000000 */
[----:B------:R-:W-:Y:S06]  /*1050*/  BRA `(.L_x_19) ;  /* 0x0000000000547947 */ /* 0x000fec0003800000 */
.L_x_18:
[----:B------:R-:W-:-:S14]  /*1060*/  DSETP.NAN.AND P0, PT, R6, R6, PT ;  /* 0x000000060600722a */ /* 0x000fdc0003f08000 */
[----:B------:R-:W-:Y:S05]  /*1070*/  @P0 BRA `(.L_x_20) ;  /* 0x0000000000440947 */ /* 0x000fea0003800000 */
[----:B------:R-:W-:-:S14]  /*1080*/  DSETP.NAN.AND P0, PT, R10, R10, PT ;  /* 0x0000000a0a00722a */ /* 0x000fdc0003f08000 */
[----:B------:R-:W-:Y:S05]  /*1090*/  @P0 BRA `(.L_x_21) ;  /* 0x0000000000300947 */ /* 0x000fea0003800000 */
[----:B------:R-:W-:Y:S01]  /*10a0*/  ISETP.NE.AND P0, PT, R0, R4, PT ;  /* 0x000000040000720c */ /* 0x000fe20003f05270 */
[----:B------:R-:W-:Y:S02]  /*10b0*/  IMAD.MOV.U32 R2, RZ, RZ, 0x0 ;  /* 0x00000000ff027424 */ /* 0x000fe400078e00ff */
[----:B------:R-:W-:-:S10]  /*10c0*/  IMAD.MOV.U32 R3, RZ, RZ, -0x80000 ;  /* 0xfff80000ff037424 */ /* 0x000fd400078e00ff */
[----:B------:R-:W-:Y:S05]  /*10d0*/  @!P0 BRA `(.L_x_19) ;  /* 0x0000000000348947 */ /* 0x000fea0003800000 */
[----:B------:R-:W-:Y:S02]  /*10e0*/  ISETP.NE.AND P0, PT, R0, 0x7ff00000, PT ;  /* 0x7ff000000000780c */ /* 0x000fe40003f05270 */
[----:B------:R-:W-:Y:S02]  /*10f0*/  LOP3.LUT R3, R7, 0x80000000, R11, 0x48, !PT ;  /* 0x8000000007037812 */ /* 0x000fe400078e480b */
[----:B------:R-:W-:-:S13]  /*1100*/  ISETP.EQ.OR P0, PT, R4, RZ, !P0 ;  /* 0x000000ff0400720c */ /* 0x000fda0004702670 */
[----:B------:R-:W-:Y:S01]  /*1110*/  @P0 LOP3.LUT R0, R3, 0x7ff00000, RZ, 0xfc, !PT ;  /* 0x7ff0000003000812 */ /* 0x000fe200078efcff */
[----:B------:R-:W-:Y:S01]  /*1120*/  @!P0 IMAD.MOV.U32 R2, RZ, RZ, RZ ;  /* 0x000000ffff028224 */ /* 0x000fe200078e00ff */
[----:B------:R-:W-:-:S03]  /*1130*/  @P0 MOV R2, RZ ;  /* 0x000000ff00020202 */ /* 0x000fc60000000f00 */
[----:B------:R-:W-:Y:S01]  /*1140*/  @P0 IMAD.MOV.U32 R3, RZ, RZ, R0 ;  /* 0x000000ffff030224 */ /* 0x000fe200078e0000 */
[----:B------:R-:W-:Y:S06]  /*1150*/  BRA `(.L_x_19) ;  /* 0x0000000000147947 */ /* 0x000fec0003800000 */
.L_x_21:
[----:B------:R-:W-:Y:S01]  /*1160*/  LOP3.LUT R3, R11, 0x80000, RZ, 0xfc, !PT ;  /* 0x000800000b037812 */ /* 0x000fe200078efcff */
[----:B------:R-:W-:Y:S01]  /*1170*/  IMAD.MOV.U32 R2, RZ, RZ, R10 ;  /* 0x000000ffff027224 */ /* 0x000fe200078e000a */
[----:B------:R-:W-:Y:S06]  /*1180*/  BRA `(.L_x_19) ;  /* 0x0000000000087947 */ /* 0x000fec0003800000 */
.L_x_20:
[----:B------:R-:W-:Y:S01]  /*1190*/  LOP3.LUT R3, R7, 0x80000, RZ, 0xfc, !PT ;  /* 0x0008000007037812 */ /* 0x000fe200078efcff */
[----:B------:R-:W-:-:S07]  /*11a0*/  IMAD.MOV.U32 R2, RZ, RZ, R6 ;  /* 0x000000ffff027224 */ /* 0x000fce00078e0006 */
.L_x_19:
[----:B------:R-:W-:Y:S05]  /*11b0*/  BSYNC.RECONVERGENT B3 ;  /* 0x0000000000037941 */ /* 0x000fea0003800200 */
.L_x_17:
[----:B------:R-:W-:-:S04]  /*11c0*/  IMAD.MOV.U32 R27, RZ, RZ, 0x0 ;  /* 0x00000000ff1b7424 */ /* 0x000fc800078e00ff */
[----:B------:R-:W-:Y:S05]  /*11d0*/  RET.REL.NODEC R26 `(_Z12calculate_piPfidd) ;  /* 0xffffffec1a887950 */ /* 0x000fea0003c3ffff */
.L_x_22:
[----:B------:R-:W-:-:S00]  /*11e0*/  BRA `(.L_x_22) ;  /* 0xfffffffc00fc7947 */ /* 0x000fc0000383ffff */
[----:B------:R-:W-:-:S00]  /*11f0*/  NOP ;  /* 0x0000000000007918 */ /* 0x000fc00000000000 */
        /* <DEDUP_REMOVED lines=8> */
.L_x_23:


//--------------------- .nv.shared.reserved.0     --------------------------
	.section	.nv.shared.reserved.0,"aw",@nobits
	.weak		__nv_reservedSMEM_offset_0_alias
	.size		__nv_reservedSMEM_offset_0_alias, 0, 64
	.other		__nv_reservedSMEM_offset_0_alias,@"STO_CUDA_RESERVED_SHARED STV_DEFAULT"
__nv_reservedSMEM_offset_0_alias:
	.zero		0
	.zero		64


//--------------------- .nv.constant0._Z12calculate_piPfidd --------------------------
	.section	.nv.constant0._Z12calculate_piPfidd,"a",@progbits
	.sectionflags	@""
	.align	4
.nv.constant0._Z12calculate_piPfidd:
	.zero		928


//--------------------- SYMBOLS --------------------------

	.type		.nv.reservedSmem.offset0,@object
	.size		.nv.reservedSmem.offset0,0x4
